//
// Generated by NVIDIA NVVM Compiler
//
// Compiler Build ID: CL-36424714
// Cuda compilation tools, release 13.0, V13.0.88
// Based on NVVM 20.0.0
//

.version 9.0
.target sm_100
.address_size 64

	// .globl	_Z3addPfS_S_

.visible .entry _Z3addPfS_S_(
	.param .u64 .ptr .align 1 _Z3addPfS_S__param_0,
	.param .u64 .ptr .align 1 _Z3addPfS_S__param_1,
	.param .u64 .ptr .align 1 _Z3addPfS_S__param_2
)
{
	.reg .b32 	%f<4>;
	.reg .b64 	%rd<7>;

	ld.param.u64 	%rd1, [_Z3addPfS_S__param_0];
	ld.param.u64 	%rd2, [_Z3addPfS_S__param_1];
	ld.param.u64 	%rd3, [_Z3addPfS_S__param_2];
	cvta.to.global.u64 	%rd4, %rd3;
	cvta.to.global.u64 	%rd5, %rd2;
	cvta.to.global.u64 	%rd6, %rd1;
	ld.global.f32 	%f1, [%rd6];
	ld.global.f32 	%f2, [%rd5];
	add.f32 	%f3, %f1, %f2;
	st.global.f32 	[%rd4], %f3;
	ret;

}
	// .globl	_Z3subPfS_S_
.visible .entry _Z3subPfS_S_(
	.param .u64 .ptr .align 1 _Z3subPfS_S__param_0,
	.param .u64 .ptr .align 1 _Z3subPfS_S__param_1,
	.param .u64 .ptr .align 1 _Z3subPfS_S__param_2
)
{
	.reg .b32 	%f<4>;
	.reg .b64 	%rd<7>;

	ld.param.u64 	%rd1, [_Z3subPfS_S__param_0];
	ld.param.u64 	%rd2, [_Z3subPfS_S__param_1];
	ld.param.u64 	%rd3, [_Z3subPfS_S__param_2];
	cvta.to.global.u64 	%rd4, %rd3;
	cvta.to.global.u64 	%rd5, %rd2;
	cvta.to.global.u64 	%rd6, %rd1;
	ld.global.f32 	%f1, [%rd6];
	ld.global.f32 	%f2, [%rd5];
	sub.f32 	%f3, %f1, %f2;
	st.global.f32 	[%rd4], %f3;
	ret;

}
	// .globl	_Z3expPfS_
.visible .entry _Z3expPfS_(
	.param .u64 .ptr .align 1 _Z3expPfS__param_0,
	.param .u64 .ptr .align 1 _Z3expPfS__param_1
)
{
	.reg .b32 	%r<3>;
	.reg .b32 	%f<14>;
	.reg .b64 	%rd<5>;

	ld.param.u64 	%rd1, [_Z3expPfS__param_0];
	ld.param.u64 	%rd2, [_Z3expPfS__param_1];
	cvta.to.global.u64 	%rd3, %rd2;
	cvta.to.global.u64 	%rd4, %rd1;
	ld.global.f32 	%f1, [%rd4];
	fma.rn.f32 	%f2, %f1, 0f3BBB989D, 0f3F000000;
	cvt.sat.f32.f32 	%f3, %f2;
	mov.f32 	%f4, 0f4B400001;
	mov.f32 	%f5, 0f437C0000;
	fma.rm.f32 	%f6, %f3, %f5, %f4;
	add.f32 	%f7, %f6, 0fCB40007F;
	neg.f32 	%f8, %f7;
	fma.rn.f32 	%f9, %f1, 0f3FB8AA3B, %f8;
	fma.rn.f32 	%f10, %f1, 0f32A57060, %f9;
	mov.b32 	%r1, %f6;
	shl.b32 	%r2, %r1, 23;
	mov.b32 	%f11, %r2;
	ex2.approx.ftz.f32 	%f12, %f10;
	mul.f32 	%f13, %f12, %f11;
	st.global.f32 	[%rd3], %f13;
	ret;

}
	// .globl	_Z3mulPfS_S_
.visible .entry _Z3mulPfS_S_(
	.param .u64 .ptr .align 1 _Z3mulPfS_S__param_0,
	.param .u64 .ptr .align 1 _Z3mulPfS_S__param_1,
	.param .u64 .ptr .align 1 _Z3mulPfS_S__param_2
)
{
	.reg .b32 	%f<4>;
	.reg .b64 	%rd<7>;

	ld.param.u64 	%rd1, [_Z3mulPfS_S__param_0];
	ld.param.u64 	%rd2, [_Z3mulPfS_S__param_1];
	ld.param.u64 	%rd3, [_Z3mulPfS_S__param_2];
	cvta.to.global.u64 	%rd4, %rd3;
	cvta.to.global.u64 	%rd5, %rd2;
	cvta.to.global.u64 	%rd6, %rd1;
	ld.global.f32 	%f1, [%rd6];
	ld.global.f32 	%f2, [%rd5];
	mul.f32 	%f3, %f1, %f2;
	st.global.f32 	[%rd4], %f3;
	ret;

}
	// .globl	_Z3powPfS_S_
.visible .entry _Z3powPfS_S_(
	.param .u64 .ptr .align 1 _Z3powPfS_S__param_0,
	.param .u64 .ptr .align 1 _Z3powPfS_S__param_1,
	.param .u64 .ptr .align 1 _Z3powPfS_S__param_2
)
{
	.reg .pred 	%p<22>;
	.reg .b32 	%r<15>;
	.reg .b32 	%f<77>;
	.reg .b64 	%rd<7>;

	ld.param.u64 	%rd2, [_Z3powPfS_S__param_0];
	ld.param.u64 	%rd3, [_Z3powPfS_S__param_1];
	ld.param.u64 	%rd1, [_Z3powPfS_S__param_2];
	cvta.to.global.u64 	%rd4, %rd3;
	cvta.to.global.u64 	%rd5, %rd2;
	ld.global.f32 	%f1, [%rd5];
	ld.global.f32 	%f12, [%rd4];
	mul.f32 	%f13, %f12, 0f3F000000;
	cvt.rzi.f32.f32 	%f14, %f13;
	add.f32 	%f15, %f14, %f14;
	sub.f32 	%f16, %f12, %f15;
	abs.f32 	%f3, %f16;
	abs.f32 	%f4, %f1;
	setp.lt.f32 	%p1, %f4, 0f00800000;
	mul.f32 	%f17, %f4, 0f4B800000;
	selp.f32 	%f18, %f17, %f4, %p1;
	selp.f32 	%f19, 0fC1C00000, 0f00000000, %p1;
	mov.b32 	%r1, %f18;
	add.s32 	%r2, %r1, -1060439283;
	and.b32  	%r3, %r2, -8388608;
	sub.s32 	%r4, %r1, %r3;
	mov.b32 	%f20, %r4;
	cvt.rn.f32.s32 	%f21, %r3;
	fma.rn.f32 	%f22, %f21, 0f34000000, %f19;
	add.f32 	%f23, %f20, 0fBF800000;
	add.f32 	%f24, %f20, 0f3F800000;
	rcp.approx.ftz.f32 	%f25, %f24;
	add.f32 	%f26, %f23, %f23;
	mul.f32 	%f27, %f26, %f25;
	mul.f32 	%f28, %f27, %f27;
	sub.f32 	%f29, %f23, %f27;
	add.f32 	%f30, %f29, %f29;
	neg.f32 	%f31, %f27;
	fma.rn.f32 	%f32, %f31, %f23, %f30;
	mul.rn.f32 	%f33, %f25, %f32;
	fma.rn.f32 	%f34, %f28, 0f3A2C32E4, 0f3B52E7DB;
	fma.rn.f32 	%f35, %f34, %f28, 0f3C93BB73;
	fma.rn.f32 	%f36, %f35, %f28, 0f3DF6384F;
	mul.rn.f32 	%f37, %f36, %f28;
	fma.rn.f32 	%f38, %f27, 0f3FB8AA3B, %f22;
	sub.f32 	%f39, %f22, %f38;
	fma.rn.f32 	%f40, %f27, 0f3FB8AA3B, %f39;
	fma.rn.f32 	%f41, %f33, 0f3FB8AA3B, %f40;
	fma.rn.f32 	%f42, %f27, 0f32A55E34, %f41;
	mul.f32 	%f43, %f37, 0f40400000;
	fma.rn.f32 	%f44, %f43, %f33, %f42;
	fma.rn.f32 	%f45, %f37, %f27, %f44;
	add.rn.f32 	%f46, %f38, %f45;
	neg.f32 	%f47, %f38;
	add.rn.f32 	%f48, %f46, %f47;
	neg.f32 	%f49, %f48;
	add.rn.f32 	%f50, %f45, %f49;
	mul.rn.f32 	%f51, %f46, %f12;
	neg.f32 	%f52, %f51;
	fma.rn.f32 	%f53, %f46, %f12, %f52;
	fma.rn.f32 	%f54, %f50, %f12, %f53;
	cvt.rni.f32.f32 	%f55, %f51;
	sub.f32 	%f56, %f51, %f55;
	add.f32 	%f57, %f56, %f54;
	fma.rn.f32 	%f58, %f57, 0f391FCB8E, 0f3AAF85ED;
	fma.rn.f32 	%f59, %f58, %f57, 0f3C1D9856;
	fma.rn.f32 	%f60, %f59, %f57, 0f3D6357BB;
	fma.rn.f32 	%f61, %f60, %f57, 0f3E75FDEC;
	fma.rn.f32 	%f62, %f61, %f57, 0f3F317218;
	fma.rn.f32 	%f63, %f62, %f57, 0f3F800000;
	cvt.rzi.s32.f32 	%r5, %f55;
	setp.gt.f32 	%p2, %f55, 0f00000000;
	selp.b32 	%r6, 0, -2097152000, %p2;
	add.s32 	%r7, %r6, 2130706432;
	mov.b32 	%f64, %r7;
	mul.f32 	%f65, %f63, %f64;
	shl.b32 	%r8, %r5, 23;
	sub.s32 	%r9, %r8, %r6;
	mov.b32 	%f66, %r9;
	mul.f32 	%f67, %f65, %f66;
	abs.f32 	%f68, %f51;
	setp.gt.f32 	%p3, %f68, 0f43180000;
	setp.lt.f32 	%p4, %f51, 0f00000000;
	selp.f32 	%f69, 0f00000000, 0f7F800000, %p4;
	selp.f32 	%f5, %f69, %f67, %p3;
	setp.eq.f32 	%p5, %f1, 0f3F800000;
	setp.eq.f32 	%p6, %f12, 0f00000000;
	or.pred  	%p7, %p5, %p6;
	mov.f32 	%f76, 0f3F800000;
	@%p7 bra 	$L__BB4_8;
	setp.num.f32 	%p8, %f4, %f4;
	abs.f32 	%f70, %f12;
	setp.num.f32 	%p9, %f70, %f70;
	and.pred  	%p10, %p8, %p9;
	@%p10 bra 	$L__BB4_3;
	add.rn.f32 	%f76, %f1, %f12;
	bra.uni 	$L__BB4_8;
$L__BB4_3:
	setp.neu.f32 	%p11, %f1, 0f00000000;
	setp.neu.f32 	%p12, %f4, 0f7F800000;
	and.pred  	%p13, %p11, %p12;
	@%p13 bra 	$L__BB4_5;
	setp.neu.f32 	%p20, %f3, 0f3F800000;
	add.f32 	%f75, %f1, %f1;
	mov.b32 	%r10, %f75;
	setp.lt.f32 	%p21, %f12, 0f00000000;
	xor.b32  	%r11, %r10, 2139095040;
	selp.b32 	%r12, %r11, %r10, %p21;
	and.b32  	%r13, %r12, 2147483647;
	selp.b32 	%r14, %r13, %r12, %p20;
	mov.b32 	%f76, %r14;
	bra.uni 	$L__BB4_8;
$L__BB4_5:
	setp.eq.f32 	%p14, %f1, 0fBF800000;
	setp.eq.f32 	%p15, %f70, 0f7F800000;
	and.pred  	%p16, %p14, %p15;
	@%p16 bra 	$L__BB4_8;
	setp.geu.f32 	%p17, %f1, 0f00000000;
	mov.f32 	%f76, %f5;
	@%p17 bra 	$L__BB4_8;
	setp.neu.f32 	%p18, %f3, 0f3F800000;
	neg.f32 	%f72, %f5;
	selp.f32 	%f73, %f5, %f72, %p18;
	cvt.rmi.f32.f32 	%f74, %f12;
	setp.neu.f32 	%p19, %f12, %f74;
	selp.f32 	%f76, 0f7FFFFFFF, %f73, %p19;
$L__BB4_8:
	cvta.to.global.u64 	%rd6, %rd1;
	st.global.f32 	[%rd6], %f76;
	ret;

}


// ===== COMPILED SASS (sm_100) =====

	.target	sm_100

	.elftype	@"ET_EXEC"


//--------------------- .note.nv.tkinfo           --------------------------
	.section	.note.nv.tkinfo,"",@"SHT_NOTE"
	.sectionflags	@"SHF_NOTE_NV_TKINFO"
	.tkinfo
        /*0018*/ 	.word	0x00000002
        /*0030*/ 	.string	""
        /*0030*/ 	.string	"ptxas"
        /*0030*/ 	.string	"Cuda compilation tools, release 13.0, V13.0.88"
        /*0030*/ 	.string	"Build cuda_13.0.r13.0/compiler.36424714_0"
        /*0030*/ 	.string	"-arch sm_100 -m 64 "



//--------------------- .note.nv.cuinfo           --------------------------
	.section	.note.nv.cuinfo,"",@"SHT_NOTE"
	.sectionflags	@"SHF_NOTE_NV_CUINFO"
        /*0018*/ 	.short	0x0002
        /*001a*/ 	.short	0x0064
        /*001c*/ 	.short	0x0082
	.zero		2


//--------------------- .nv.info                  --------------------------
	.section	.nv.info,"",@"SHT_CUDA_INFO"
	.align	4


	//----- nvinfo : EIATTR_REGCOUNT
	.align		4
        /*0000*/ 	.byte	0x04, 0x2f
        /*0002*/ 	.short	(.L_1 - .L_0)
	.align		4
.L_0:
        /*0004*/ 	.word	index@(_Z3addPfS_S_)
        /*0008*/ 	.word	0x0000000c


	//----- nvinfo : EIATTR_FRAME_SIZE
	.align		4
.L_1:
        /*000c*/ 	.byte	0x04, 0x11
        /*000e*/ 	.short	(.L_3 - .L_2)
	.align		4
.L_2:
        /*0010*/ 	.word	index@(_Z3addPfS_S_)
        /*0014*/ 	.word	0x00000000


	//----- nvinfo : EIATTR_REGCOUNT
	.align		4
.L_3:
        /*0018*/ 	.byte	0x04, 0x2f
        /*001a*/ 	.short	(.L_5 - .L_4)
	.align		4
.L_4:
        /*001c*/ 	.word	index@(_Z3subPfS_S_)
        /*0020*/ 	.word	0x0000000c


	//----- nvinfo : EIATTR_FRAME_SIZE
	.align		4
.L_5:
        /*0024*/ 	.byte	0x04, 0x11
        /*0026*/ 	.short	(.L_7 - .L_6)
	.align		4
.L_6:
        /*0028*/ 	.word	index@(_Z3subPfS_S_)
        /*002c*/ 	.word	0x00000000


	//----- nvinfo : EIATTR_REGCOUNT
	.align		4
.L_7:
        /*0030*/ 	.byte	0x04, 0x2f
        /*0032*/ 	.short	(.L_9 - .L_8)
	.align		4
.L_8:
        /*0034*/ 	.word	index@(_Z3expPfS_)
        /*0038*/ 	.word	0x0000000a


	//----- nvinfo : EIATTR_FRAME_SIZE
	.align		4
.L_9:
        /*003c*/ 	.byte	0x04, 0x11
        /*003e*/ 	.short	(.L_11 - .L_10)
	.align		4
.L_10:
        /*0040*/ 	.word	index@(_Z3expPfS_)
        /*0044*/ 	.word	0x00000000


	//----- nvinfo : EIATTR_REGCOUNT
	.align		4
.L_11:
        /*0048*/ 	.byte	0x04, 0x2f
        /*004a*/ 	.short	(.L_13 - .L_12)
	.align		4
.L_12:
        /*004c*/ 	.word	index@(_Z3mulPfS_S_)
        /*0050*/ 	.word	0x0000000c


	//----- nvinfo : EIATTR_FRAME_SIZE
	.align		4
.L_13:
        /*0054*/ 	.byte	0x04, 0x11
        /*0056*/ 	.short	(.L_15 - .L_14)
	.align		4
.L_14:
        /*0058*/ 	.word	index@(_Z3mulPfS_S_)
        /*005c*/ 	.word	0x00000000


	//----- nvinfo : EIATTR_REGCOUNT
	.align		4
.L_15:
        /*0060*/ 	.byte	0x04, 0x2f
        /*0062*/ 	.short	(.L_17 - .L_16)
	.align		4
.L_16:
        /*0064*/ 	.word	index@(_Z3powPfS_S_)
        /*0068*/ 	.word	0x00000010


	//----- nvinfo : EIATTR_FRAME_SIZE
	.align		4
.L_17:
        /*006c*/ 	.byte	0x04, 0x11
        /*006e*/ 	.short	(.L_19 - .L_18)
	.align		4
.L_18:
        /*0070*/ 	.word	index@(_Z3powPfS_S_)
        /*0074*/ 	.word	0x00000000


	//----- nvinfo : EIATTR_MIN_STACK_SIZE
	.align		4
.L_19:
        /*0078*/ 	.byte	0x04, 0x12
        /*007a*/ 	.short	(.L_21 - .L_20)
	.align		4
.L_20:
        /*007c*/ 	.word	index@(_Z3powPfS_S_)
        /*0080*/ 	.word	0x00000000


	//----- nvinfo : EIATTR_MIN_STACK_SIZE
	.align		4
.L_21:
        /*0084*/ 	.byte	0x04, 0x12
        /*0086*/ 	.short	(.L_23 - .L_22)
	.align		4
.L_22:
        /*0088*/ 	.word	index@(_Z3mulPfS_S_)
        /*008c*/ 	.word	0x00000000


	//----- nvinfo : EIATTR_MIN_STACK_SIZE
	.align		4
.L_23:
        /*0090*/ 	.byte	0x04, 0x12
        /*0092*/ 	.short	(.L_25 - .L_24)
	.align		4
.L_24:
        /*0094*/ 	.word	index@(_Z3expPfS_)
        /*0098*/ 	.word	0x00000000


	//----- nvinfo : EIATTR_MIN_STACK_SIZE
	.align		4
.L_25:
        /*009c*/ 	.byte	0x04, 0x12
        /*009e*/ 	.short	(.L_27 - .L_26)
	.align		4
.L_26:
        /*00a0*/ 	.word	index@(_Z3subPfS_S_)
        /*00a4*/ 	.word	0x00000000


	//----- nvinfo : EIATTR_MIN_STACK_SIZE
	.align		4
.L_27:
        /*00a8*/ 	.byte	0x04, 0x12
        /*00aa*/ 	.short	(.L_29 - .L_28)
	.align		4
.L_28:
        /*00ac*/ 	.word	index@(_Z3addPfS_S_)
        /*00b0*/ 	.word	0x00000000
.L_29:


//--------------------- .nv.compat                --------------------------
	.section	.nv.compat,"",@"SHT_CUDA_COMPAT_INFO"
	.align	4
        /*0000*/ 	.byte	0x02, 0x09, 0x00, 0x00, 0x02, 0x02, 0x01, 0x00, 0x02, 0x05, 0x05, 0x00, 0x03, 0x07, 0x01, 0x01
        /*0010*/ 	.byte	0x02, 0x03, 0x00, 0x00, 0x02, 0x06, 0x01, 0x00, 0x04, 0x0b, 0x08, 0x00, 0x01, 0x00, 0x00, 0x00
        /*0020*/ 	.byte	0x00, 0x00, 0x00, 0x00


//--------------------- .nv.info._Z3powPfS_S_     --------------------------
	.section	.nv.info._Z3powPfS_S_,"",@"SHT_CUDA_INFO"
	.sectionflags	@""
	.align	4


	//----- nvinfo : EIATTR_CUDA_API_VERSION
	.align		4
        /*0000*/ 	.byte	0x04, 0x37
        /*0002*/ 	.short	(.L_31 - .L_30)
.L_30:
        /*0004*/ 	.word	0x00000082


	//----- nvinfo : EIATTR_KPARAM_INFO
	.align		4
.L_31:
        /*0008*/ 	.byte	0x04, 0x17
        /*000a*/ 	.short	(.L_33 - .L_32)
.L_32:
        /*000c*/ 	.word	0x00000000
        /*0010*/ 	.short	0x0002
        /*0012*/ 	.short	0x0010
        /*0014*/ 	.byte	0x00, 0xf5, 0x21, 0x00


	//----- nvinfo : EIATTR_KPARAM_INFO
	.align		4
.L_33:
        /*0018*/ 	.byte	0x04, 0x17
        /*001a*/ 	.short	(.L_35 - .L_34)
.L_34:
        /*001c*/ 	.word	0x00000000
        /*0020*/ 	.short	0x0001
        /*0022*/ 	.short	0x0008
        /*0024*/ 	.byte	0x00, 0xf5, 0x21, 0x00


	//----- nvinfo : EIATTR_KPARAM_INFO
	.align		4
.L_35:
        /*0028*/ 	.byte	0x04, 0x17
        /*002a*/ 	.short	(.L_37 - .L_36)
.L_36:
        /*002c*/ 	.word	0x00000000
        /*0030*/ 	.short	0x0000
        /*0032*/ 	.short	0x0000
        /*0034*/ 	.byte	0x00, 0xf5, 0x21, 0x00


	//----- nvinfo : EIATTR_SPARSE_MMA_MASK
	.align		4
.L_37:
        /*0038*/ 	.byte	0x03, 0x50
        /*003a*/ 	.short	0x0000


	//----- nvinfo : EIATTR_MAXREG_COUNT
	.align		4
        /*003c*/ 	.byte	0x03, 0x1b
        /*003e*/ 	.short	0x00ff


	//----- nvinfo : EIATTR_MERCURY_ISA_VERSION
	.align		4
        /*0040*/ 	.byte	0x03, 0x5f
        /*0042*/ 	.short	0x0101


	//----- nvinfo : EIATTR_VRC_CTA_INIT_COUNT
	.align		4
        /*0044*/ 	.byte	0x02, 0x4a
	.zero		1
	.zero		1


	//----- nvinfo : EIATTR_EXIT_INSTR_OFFSETS
	.align		4
        /*0048*/ 	.byte	0x04, 0x1c
        /*004a*/ 	.short	(.L_39 - .L_38)


	//   ....[0]....
.L_38:
        /*004c*/ 	.word	0x00000610


	//----- nvinfo : EIATTR_CBANK_PARAM_SIZE
	.align		4
.L_39:
        /*0050*/ 	.byte	0x03, 0x19
        /*0052*/ 	.short	0x0018


	//----- nvinfo : EIATTR_PARAM_CBANK
	.align		4
        /*0054*/ 	.byte	0x04, 0x0a
        /*0056*/ 	.short	(.L_41 - .L_40)
	.align		4
.L_40:
        /*0058*/ 	.word	index@(.nv.constant0._Z3powPfS_S_)
        /*005c*/ 	.short	0x0380
        /*005e*/ 	.short	0x0018


	//----- nvinfo : EIATTR_SW_WAR
	.align		4
.L_41:
        /*0060*/ 	.byte	0x04, 0x36
        /*0062*/ 	.short	(.L_43 - .L_42)
.L_42:
        /*0064*/ 	.word	0x00000008
.L_43:


//--------------------- .nv.info._Z3mulPfS_S_     --------------------------
	.section	.nv.info._Z3mulPfS_S_,"",@"SHT_CUDA_INFO"
	.sectionflags	@""
	.align	4


	//----- nvinfo : EIATTR_CUDA_API_VERSION
	.align		4
        /*0000*/ 	.byte	0x04, 0x37
        /*0002*/ 	.short	(.L_45 - .L_44)
.L_44:
        /*0004*/ 	.word	0x00000082


	//----- nvinfo : EIATTR_KPARAM_INFO
	.align		4
.L_45:
        /*0008*/ 	.byte	0x04, 0x17
        /*000a*/ 	.short	(.L_47 - .L_46)
.L_46:
        /*000c*/ 	.word	0x00000000
        /*0010*/ 	.short	0x0002
        /*0012*/ 	.short	0x0010
        /*0014*/ 	.byte	0x00, 0xf5, 0x21, 0x00


	//----- nvinfo : EIATTR_KPARAM_INFO
	.align		4
.L_47:
        /*0018*/ 	.byte	0x04, 0x17
        /*001a*/ 	.short	(.L_49 - .L_48)
.L_48:
        /*001c*/ 	.word	0x00000000
        /*0020*/ 	.short	0x0001
        /*0022*/ 	.short	0x0008
        /*0024*/ 	.byte	0x00, 0xf5, 0x21, 0x00


	//----- nvinfo : EIATTR_KPARAM_INFO
	.align		4
.L_49:
        /*0028*/ 	.byte	0x04, 0x17
        /*002a*/ 	.short	(.L_51 - .L_50)
.L_50:
        /*002c*/ 	.word	0x00000000
        /*0030*/ 	.short	0x0000
        /*0032*/ 	.short	0x0000
        /*0034*/ 	.byte	0x00, 0xf5, 0x21, 0x00


	//----- nvinfo : EIATTR_SPARSE_MMA_MASK
	.align		4
.L_51:
        /*0038*/ 	.byte	0x03, 0x50
        /*003a*/ 	.short	0x0000


	//----- nvinfo : EIATTR_MAXREG_COUNT
	.align		4
        /*003c*/ 	.byte	0x03, 0x1b
        /*003e*/ 	.short	0x00ff


	//----- nvinfo : EIATTR_MERCURY_ISA_VERSION
	.align		4
        /*0040*/ 	.byte	0x03, 0x5f
        /*0042*/ 	.short	0x0101


	//----- nvinfo : EIATTR_VRC_CTA_INIT_COUNT
	.align		4
        /*0044*/ 	.byte	0x02, 0x4a
	.zero		1
	.zero		1


	//----- nvinfo : EIATTR_EXIT_INSTR_OFFSETS
	.align		4
        /*0048*/ 	.byte	0x04, 0x1c
        /*004a*/ 	.short	(.L_53 - .L_52)


	//   ....[0]....
.L_52:
        /*004c*/ 	.word	0x00000090


	//----- nvinfo : EIATTR_CBANK_PARAM_SIZE
	.align		4
.L_53:
        /*0050*/ 	.byte	0x03, 0x19
        /*0052*/ 	.short	0x0018


	//----- nvinfo : EIATTR_PARAM_CBANK
	.align		4
        /*0054*/ 	.byte	0x04, 0x0a
        /*0056*/ 	.short	(.L_55 - .L_54)
	.align		4
.L_54:
        /*0058*/ 	.word	index@(.nv.constant0._Z3mulPfS_S_)
        /*005c*/ 	.short	0x0380
        /*005e*/ 	.short	0x0018


	//----- nvinfo : EIATTR_SW_WAR
	.align		4
.L_55:
        /*0060*/ 	.byte	0x04, 0x36
        /*0062*/ 	.short	(.L_57 - .L_56)
.L_56:
        /*0064*/ 	.word	0x00000008
.L_57:


//--------------------- .nv.info._Z3expPfS_       --------------------------
	.section	.nv.info._Z3expPfS_,"",@"SHT_CUDA_INFO"
	.sectionflags	@""
	.align	4


	//----- nvinfo : EIATTR_CUDA_API_VERSION
	.align		4
        /*0000*/ 	.byte	0x04, 0x37
        /*0002*/ 	.short	(.L_59 - .L_58)
.L_58:
        /*0004*/ 	.word	0x00000082


	//----- nvinfo : EIATTR_KPARAM_INFO
	.align		4
.L_59:
        /*0008*/ 	.byte	0x04, 0x17
        /*000a*/ 	.short	(.L_61 - .L_60)
.L_60:
        /*000c*/ 	.word	0x00000000
        /*0010*/ 	.short	0x0001
        /*0012*/ 	.short	0x0008
        /*0014*/ 	.byte	0x00, 0xf5, 0x21, 0x00


	//----- nvinfo : EIATTR_KPARAM_INFO
	.align		4
.L_61:
        /*0018*/ 	.byte	0x04, 0x17
        /*001a*/ 	.short	(.L_63 - .L_62)
.L_62:
        /*001c*/ 	.word	0x00000000
        /*0020*/ 	.short	0x0000
        /*0022*/ 	.short	0x0000
        /*0024*/ 	.byte	0x00, 0xf5, 0x21, 0x00


	//----- nvinfo : EIATTR_SPARSE_MMA_MASK
	.align		4
.L_63:
        /*0028*/ 	.byte	0x03, 0x50
        /*002a*/ 	.short	0x0000


	//----- nvinfo : EIATTR_MAXREG_COUNT
	.align		4
        /*002c*/ 	.byte	0x03, 0x1b
        /*002e*/ 	.short	0x00ff


	//----- nvinfo : EIATTR_MERCURY_ISA_VERSION
	.align		4
        /*0030*/ 	.byte	0x03, 0x5f
        /*0032*/ 	.short	0x0101


	//----- nvinfo : EIATTR_VRC_CTA_INIT_COUNT
	.align		4
        /*0034*/ 	.byte	0x02, 0x4a
	.zero		1
	.zero		1


	//----- nvinfo : EIATTR_EXIT_INSTR_OFFSETS
	.align		4
        /*0038*/ 	.byte	0x04, 0x1c
        /*003a*/ 	.short	(.L_65 - .L_64)


	//   ....[0]....
.L_64:
        /*003c*/ 	.word	0x00000100


	//----- nvinfo : EIATTR_CBANK_PARAM_SIZE
	.align		4
.L_65:
        /*0040*/ 	.byte	0x03, 0x19
        /*0042*/ 	.short	0x0010


	//----- nvinfo : EIATTR_PARAM_CBANK
	.align		4
        /*0044*/ 	.byte	0x04, 0x0a
        /*0046*/ 	.short	(.L_67 - .L_66)
	.align		4
.L_66:
        /*0048*/ 	.word	index@(.nv.constant0._Z3expPfS_)
        /*004c*/ 	.short	0x0380
        /*004e*/ 	.short	0x0010


	//----- nvinfo : EIATTR_SW_WAR
	.align		4
.L_67:
        /*0050*/ 	.byte	0x04, 0x36
        /*0052*/ 	.short	(.L_69 - .L_68)
.L_68:
        /*0054*/ 	.word	0x00000008
.L_69:


//--------------------- .nv.info._Z3subPfS_S_     --------------------------
	.section	.nv.info._Z3subPfS_S_,"",@"SHT_CUDA_INFO"
	.sectionflags	@""
	.align	4


	//----- nvinfo : EIATTR_CUDA_API_VERSION
	.align		4
        /*0000*/ 	.byte	0x04, 0x37
        /*0002*/ 	.short	(.L_71 - .L_70)
.L_70:
        /*0004*/ 	.word	0x00000082


	//----- nvinfo : EIATTR_KPARAM_INFO
	.align		4
.L_71:
        /*0008*/ 	.byte	0x04, 0x17
        /*000a*/ 	.short	(.L_73 - .L_72)
.L_72:
        /*000c*/ 	.word	0x00000000
        /*0010*/ 	.short	0x0002
        /*0012*/ 	.short	0x0010
        /*0014*/ 	.byte	0x00, 0xf5, 0x21, 0x00


	//----- nvinfo : EIATTR_KPARAM_INFO
	.align		4
.L_73:
        /*0018*/ 	.byte	0x04, 0x17
        /*001a*/ 	.short	(.L_75 - .L_74)
.L_74:
        /*001c*/ 	.word	0x00000000
        /*0020*/ 	.short	0x0001
        /*0022*/ 	.short	0x0008
        /*0024*/ 	.byte	0x00, 0xf5, 0x21, 0x00


	//----- nvinfo : EIATTR_KPARAM_INFO
	.align		4
.L_75:
        /*0028*/ 	.byte	0x04, 0x17
        /*002a*/ 	.short	(.L_77 - .L_76)
.L_76:
        /*002c*/ 	.word	0x00000000
        /*0030*/ 	.short	0x0000
        /*0032*/ 	.short	0x0000
        /*0034*/ 	.byte	0x00, 0xf5, 0x21, 0x00


	//----- nvinfo : EIATTR_SPARSE_MMA_MASK
	.align		4
.L_77:
        /*0038*/ 	.byte	0x03, 0x50
        /*003a*/ 	.short	0x0000


	//----- nvinfo : EIATTR_MAXREG_COUNT
	.align		4
        /*003c*/ 	.byte	0x03, 0x1b
        /*003e*/ 	.short	0x00ff


	//----- nvinfo : EIATTR_MERCURY_ISA_VERSION
	.align		4
        /*0040*/ 	.byte	0x03, 0x5f
        /*0042*/ 	.short	0x0101


	//----- nvinfo : EIATTR_VRC_CTA_INIT_COUNT
	.align		4
        /*0044*/ 	.byte	0x02, 0x4a
	.zero		1
	.zero		1


	//----- nvinfo : EIATTR_EXIT_INSTR_OFFSETS
	.align		4
        /*0048*/ 	.byte	0x04, 0x1c
        /*004a*/ 	.short	(.L_79 - .L_78)


	//   ....[0]....
.L_78:
        /*004c*/ 	.word	0x00000090


	//----- nvinfo : EIATTR_CBANK_PARAM_SIZE
	.align		4
.L_79:
        /*0050*/ 	.byte	0x03, 0x19
        /*0052*/ 	.short	0x0018


	//----- nvinfo : EIATTR_PARAM_CBANK
	.align		4
        /*0054*/ 	.byte	0x04, 0x0a
        /*0056*/ 	.short	(.L_81 - .L_80)
	.align		4
.L_80:
        /*0058*/ 	.word	index@(.nv.constant0._Z3subPfS_S_)
        /*005c*/ 	.short	0x0380
        /*005e*/ 	.short	0x0018


	//----- nvinfo : EIATTR_SW_WAR
	.align		4
.L_81:
        /*0060*/ 	.byte	0x04, 0x36
        /*0062*/ 	.short	(.L_83 - .L_82)
.L_82:
        /*0064*/ 	.word	0x00000008
.L_83:


//--------------------- .nv.info._Z3addPfS_S_     --------------------------
	.section	.nv.info._Z3addPfS_S_,"",@"SHT_CUDA_INFO"
	.sectionflags	@""
	.align	4


	//----- nvinfo : EIATTR_CUDA_API_VERSION
	.align		4
        /*0000*/ 	.byte	0x04, 0x37
        /*0002*/ 	.short	(.L_85 - .L_84)
.L_84:
        /*0004*/ 	.word	0x00000082


	//----- nvinfo : EIATTR_KPARAM_INFO
	.align		4
.L_85:
        /*0008*/ 	.byte	0x04, 0x17
        /*000a*/ 	.short	(.L_87 - .L_86)
.L_86:
        /*000c*/ 	.word	0x00000000
        /*0010*/ 	.short	0x0002
        /*0012*/ 	.short	0x0010
        /*0014*/ 	.byte	0x00, 0xf5, 0x21, 0x00


	//----- nvinfo : EIATTR_KPARAM_INFO
	.align		4
.L_87:
        /*0018*/ 	.byte	0x04, 0x17
        /*001a*/ 	.short	(.L_89 - .L_88)
.L_88:
        /*001c*/ 	.word	0x00000000
        /*0020*/ 	.short	0x0001
        /*0022*/ 	.short	0x0008
        /*0024*/ 	.byte	0x00, 0xf5, 0x21, 0x00


	//----- nvinfo : EIATTR_KPARAM_INFO
	.align		4
.L_89:
        /*0028*/ 	.byte	0x04, 0x17
        /*002a*/ 	.short	(.L_91 - .L_90)
.L_90:
        /*002c*/ 	.word	0x00000000
        /*0030*/ 	.short	0x0000
        /*0032*/ 	.short	0x0000
        /*0034*/ 	.byte	0x00, 0xf5, 0x21, 0x00


	//----- nvinfo : EIATTR_SPARSE_MMA_MASK
	.align		4
.L_91:
        /*0038*/ 	.byte	0x03, 0x50
        /*003a*/ 	.short	0x0000


	//----- nvinfo : EIATTR_MAXREG_COUNT
	.align		4
        /*003c*/ 	.byte	0x03, 0x1b
        /*003e*/ 	.short	0x00ff


	//----- nvinfo : EIATTR_MERCURY_ISA_VERSION
	.align		4
        /*0040*/ 	.byte	0x03, 0x5f
        /*0042*/ 	.short	0x0101


	//----- nvinfo : EIATTR_VRC_CTA_INIT_COUNT
	.align		4
        /*0044*/ 	.byte	0x02, 0x4a
	.zero		1
	.zero		1


	//----- nvinfo : EIATTR_EXIT_INSTR_OFFSETS
	.align		4
        /*0048*/ 	.byte	0x04, 0x1c
        /*004a*/ 	.short	(.L_93 - .L_92)


	//   ....[0]....
.L_92:
        /*004c*/ 	.word	0x00000090


	//----- nvinfo : EIATTR_CBANK_PARAM_SIZE
	.align		4
.L_93:
        /*0050*/ 	.byte	0x03, 0x19
        /*0052*/ 	.short	0x0018


	//----- nvinfo : EIATTR_PARAM_CBANK
	.align		4
        /*0054*/ 	.byte	0x04, 0x0a
        /*0056*/ 	.short	(.L_95 - .L_94)
	.align		4
.L_94:
        /*0058*/ 	.word	index@(.nv.constant0._Z3addPfS_S_)
        /*005c*/ 	.short	0x0380
        /*005e*/ 	.short	0x0018


	//----- nvinfo : EIATTR_SW_WAR
	.align		4
.L_95:
        /*0060*/ 	.byte	0x04, 0x36
        /*0062*/ 	.short	(.L_97 - .L_96)
.L_96:
        /*0064*/ 	.word	0x00000008
.L_97:


//--------------------- .nv.callgraph             --------------------------
	.section	.nv.callgraph,"",@"SHT_CUDA_CALLGRAPH"
	.align	4
	.sectionentsize	8
	.align		4
        /*0000*/ 	.word	0x00000000
	.align		4
        /*0004*/ 	.word	0xffffffff
	.align		4
        /*0008*/ 	.word	0x00000000
	.align		4
        /*000c*/ 	.word	0xfffffffe
	.align		4
        /*0010*/ 	.word	0x00000000
	.align		4
        /*0014*/ 	.word	0xfffffffd
	.align		4
        /*0018*/ 	.word	0x00000000
	.align		4
        /*001c*/ 	.word	0xfffffffc


//--------------------- .text._Z3powPfS_S_        --------------------------
	.section	.text._Z3powPfS_S_,"ax",@progbits
	.align	128
        .global         _Z3powPfS_S_
        .type           _Z3powPfS_S_,@function
        .size           _Z3powPfS_S_,(.L_x_7 - _Z3powPfS_S_)
        .other          _Z3powPfS_S_,@"STO_CUDA_ENTRY STV_DEFAULT"
_Z3powPfS_S_:
.text._Z3powPfS_S_:
[----:B------:R-:W-:Y:S08]  /*0000*/  LDC R1, c[0x0][0x37c] ;  /* 0x0000df00ff017b82 */ /* 0x000ff00000000800 */
[----:B------:R-:W0:Y:S01]  /*0010*/  LDC.64 R4, c[0x0][0x380] ;  /* 0x0000e000ff047b82 */ /* 0x000e220000000a00 */
[----:B------:R-:W0:Y:S02]  /*0020*/  LDCU.64 UR4, c[0x0][0x358] ;  /* 0x00006b00ff0477ac */ /* 0x000e240008000a00 */
[----:B0-----:R-:W2:Y:S05]  /*0030*/  LDG.E R0, desc[UR4][R4.64] ;  /* 0x0000000404007981 */ /* 0x001eaa000c1e1900 */
[----:B------:R-:W0:Y:S02]  /*0040*/  LDC.64 R2, c[0x0][0x388] ;  /* 0x0000e200ff027b82 */ /* 0x000e240000000a00 */
[----:B0-----:R0:W3:Y:S01]  /*0050*/  LDG.E R3, desc[UR4][R2.64] ;  /* 0x0000000402037981 */ /* 0x0010e2000c1e1900 */
[----:B------:R-:W-:-:S02]  /*0060*/  HFMA2 R13, -RZ, RZ, 0.771484375, 0.21533203125 ;  /* 0x3a2c32e4ff0d7431 */ /* 0x000fc400000001ff */
[C---:B--2---:R-:W-:Y:S01]  /*0070*/  FMUL R7, |R0|.reuse, 16777216 ;  /* 0x4b80000000077820 */ /* 0x044fe20000400200 */
[----:B------:R-:W-:-:S04]  /*0080*/  FSETP.GEU.AND P0, PT, |R0|, 1.175494350822287508e-38, PT ;  /* 0x008000000000780b */ /* 0x000fc80003f0e200 */
[----:B------:R-:W-:Y:S02]  /*0090*/  FSEL R7, R7, |R0|, !P0 ;  /* 0x4000000007077208 */ /* 0x000fe40004000000 */
[----:B0-----:R-:W-:Y:S02]  /*00a0*/  FSEL R2, RZ, -24, P0 ;  /* 0xc1c00000ff027808 */ /* 0x001fe40000000000 */
[----:B------:R-:W-:-:S04]  /*00b0*/  IADD3 R6, PT, PT, R7, -0x3f3504f3, RZ ;  /* 0xc0cafb0d07067810 */ /* 0x000fc80007ffe0ff */
[----:B------:R-:W-:-:S04]  /*00c0*/  LOP3.LUT R6, R6, 0xff800000, RZ, 0xc0, !PT ;  /* 0xff80000006067812 */ /* 0x000fc800078ec0ff */
[-C--:B------:R-:W-:Y:S02]  /*00d0*/  IADD3 R7, PT, PT, R7, -R6.reuse, RZ ;  /* 0x8000000607077210 */ /* 0x080fe40007ffe0ff */
[----:B------:R-:W-:-:S03]  /*00e0*/  I2FP.F32.S32 R5, R6 ;  /* 0x0000000600057245 */ /* 0x000fc60000201400 */
[C---:B------:R-:W-:Y:S01]  /*00f0*/  FADD R8, R7.reuse, 1 ;  /* 0x3f80000007087421 */ /* 0x040fe20000000000 */
[----:B------:R-:W-:Y:S01]  /*0100*/  FADD R7, R7, -1 ;  /* 0xbf80000007077421 */ /* 0x000fe20000000000 */
[----:B------:R-:W-:-:S03]  /*0110*/  FFMA R2, R5, 1.1920928955078125e-07, R2 ;  /* 0x3400000005027823 */ /* 0x000fc60000000002 */
[----:B------:R-:W-:Y:S01]  /*0120*/  FADD R9, R7, R7 ;  /* 0x0000000707097221 */ /* 0x000fe20000000000 */
[----:B------:R-:W0:Y:S03]  /*0130*/  MUFU.RCP R8, R8 ;  /* 0x0000000800087308 */ /* 0x000e260000001000 */
[----:B0-----:R-:W-:-:S04]  /*0140*/  FMUL R9, R8, R9 ;  /* 0x0000000908097220 */ /* 0x001fc80000400000 */
[----:B------:R-:W-:Y:S01]  /*0150*/  FADD R5, R7, -R9 ;  /* 0x8000000907057221 */ /* 0x000fe20000000000 */
[C---:B------:R-:W-:Y:S01]  /*0160*/  FMUL R4, R9.reuse, R9 ;  /* 0x0000000909047220 */ /* 0x040fe20000400000 */
[----:B------:R-:W-:Y:S02]  /*0170*/  FFMA R11, R9, 1.4426950216293334961, R2 ;  /* 0x3fb8aa3b090b7823 */ /* 0x000fe40000000002 */
[----:B------:R-:W-:Y:S01]  /*0180*/  FADD R6, R5, R5 ;  /* 0x0000000505067221 */ /* 0x000fe20000000000 */
[----:B------:R-:W-:Y:S01]  /*0190*/  FFMA R5, R4, R13, 0.0032181653659790754318 ;  /* 0x3b52e7db04057423 */ /* 0x000fe2000000000d */
[----:B------:R-:W-:Y:S02]  /*01a0*/  FADD R2, R2, -R11 ;  /* 0x8000000b02027221 */ /* 0x000fe40000000000 */
[----:B------:R-:W-:Y:S01]  /*01b0*/  FFMA R7, R7, -R9, R6 ;  /* 0x8000000907077223 */ /* 0x000fe20000000006 */
[----:B------:R-:W-:Y:S01]  /*01c0*/  FFMA R5, R4, R5, 0.018033718690276145935 ;  /* 0x3c93bb7304057423 */ /* 0x000fe20000000005 */
[----:B------:R-:W-:-:S02]  /*01d0*/  FFMA R2, R9, 1.4426950216293334961, R2 ;  /* 0x3fb8aa3b09027823 */ /* 0x000fc40000000002 */
[----:B------:R-:W-:Y:S01]  /*01e0*/  FMUL R7, R8, R7 ;  /* 0x0000000708077220 */ /* 0x000fe20000400000 */
[----:B------:R-:W-:-:S03]  /*01f0*/  FFMA R5, R4, R5, 0.12022458761930465698 ;  /* 0x3df6384f04057423 */ /* 0x000fc60000000005 */
[----:B------:R-:W-:Y:S01]  /*0200*/  FFMA R2, R7, 1.4426950216293334961, R2 ;  /* 0x3fb8aa3b07027823 */ /* 0x000fe20000000002 */
[----:B------:R-:W-:-:S03]  /*0210*/  FMUL R4, R4, R5 ;  /* 0x0000000504047220 */ /* 0x000fc60000400000 */
[----:B------:R-:W-:Y:S01]  /*0220*/  FFMA R2, R9, 1.9251366722983220825e-08, R2 ;  /* 0x32a55e3409027823 */ /* 0x000fe20000000002 */
[----:B------:R-:W-:-:S04]  /*0230*/  FMUL R5, R4, 3 ;  /* 0x4040000004057820 */ /* 0x000fc80000400000 */
[----:B------:R-:W-:-:S04]  /*0240*/  FFMA R5, R7, R5, R2 ;  /* 0x0000000507057223 */ /* 0x000fc80000000002 */
[----:B------:R-:W-:Y:S01]  /*0250*/  FFMA R4, R9, R4, R5 ;  /* 0x0000000409047223 */ /* 0x000fe20000000005 */
[----:B------:R-:W-:-:S03]  /*0260*/  MOV R9, 0x391fcb8e ;  /* 0x391fcb8e00097802 */ /* 0x000fc60000000f00 */
[----:B------:R-:W-:-:S04]  /*0270*/  FADD R2, R11, R4 ;  /* 0x000000040b027221 */ /* 0x000fc80000000000 */
[----:B---3--:R-:W-:Y:S01]  /*0280*/  FMUL R6, R3, R2 ;  /* 0x0000000203067220 */ /* 0x008fe20000400000 */
[----:B------:R-:W-:-:S03]  /*0290*/  FADD R11, -R11, R2 ;  /* 0x000000020b0b7221 */ /* 0x000fc60000000100 */
[----:B------:R-:W0:Y:S01]  /*02a0*/  FRND R7, R6 ;  /* 0x0000000600077307 */ /* 0x000e220000201000 */
[----:B------:R-:W-:Y:S01]  /*02b0*/  FADD R4, R4, -R11 ;  /* 0x8000000b04047221 */ /* 0x000fe20000000000 */
[C---:B------:R-:W-:Y:S01]  /*02c0*/  FFMA R5, R3.reuse, R2, -R6 ;  /* 0x0000000203057223 */ /* 0x040fe20000000806 */
[C---:B------:R-:W-:Y:S02]  /*02d0*/  FSETP.GT.AND P1, PT, |R6|.reuse, 152, PT ;  /* 0x431800000600780b */ /* 0x040fe40003f24200 */
[C---:B------:R-:W-:Y:S01]  /*02e0*/  FSETP.GEU.AND P2, PT, R6.reuse, RZ, PT ;  /* 0x000000ff0600720b */ /* 0x040fe20003f4e000 */
[----:B------:R-:W-:Y:S02]  /*02f0*/  FFMA R4, R3, R4, R5 ;  /* 0x0000000403047223 */ /* 0x000fe40000000005 */
[----:B------:R-:W1:Y:S01]  /*0300*/  F2I.NTZ R2, R6 ;  /* 0x0000000600027305 */ /* 0x000e620000203100 */
[----:B0-----:R-:W-:Y:S01]  /*0310*/  FADD R5, R6, -R7 ;  /* 0x8000000706057221 */ /* 0x001fe20000000000 */
[----:B------:R-:W-:-:S03]  /*0320*/  FSETP.GT.AND P0, PT, R7, RZ, PT ;  /* 0x000000ff0700720b */ /* 0x000fc60003f04000 */
[----:B------:R-:W-:Y:S01]  /*0330*/  FADD R4, R4, R5 ;  /* 0x0000000504047221 */ /* 0x000fe20000000000 */
[----:B------:R-:W-:Y:S02]  /*0340*/  SEL R7, RZ, 0x83000000, P0 ;  /* 0x83000000ff077807 */ /* 0x000fe40000000000 */
[----:B------:R-:W-:Y:S01]  /*0350*/  FSETP.NEU.AND P0, PT, R3, RZ, PT ;  /* 0x000000ff0300720b */ /* 0x000fe20003f0d000 */
[----:B------:R-:W-:Y:S01]  /*0360*/  FFMA R5, R4, R9, 0.0013391353422775864601 ;  /* 0x3aaf85ed04057423 */ /* 0x000fe20000000009 */
[----:B------:R-:W-:Y:S02]  /*0370*/  IADD3 R8, PT, PT, R7, 0x7f000000, RZ ;  /* 0x7f00000007087810 */ /* 0x000fe40007ffe0ff */
[----:B------:R-:W-:Y:S01]  /*0380*/  FSETP.EQ.OR P0, PT, R0, 1, !P0 ;  /* 0x3f8000000000780b */ /* 0x000fe20004702400 */
[----:B------:R-:W-:Y:S01]  /*0390*/  FFMA R5, R4, R5, 0.0096188392490148544312 ;  /* 0x3c1d985604057423 */ /* 0x000fe20000000005 */
[----:B-1----:R-:W-:-:S03]  /*03a0*/  LEA R2, R2, -R7, 0x17 ;  /* 0x8000000702027211 */ /* 0x002fc600078eb8ff */
[----:B------:R-:W-:-:S04]  /*03b0*/  FFMA R5, R4, R5, 0.055503588169813156128 ;  /* 0x3d6357bb04057423 */ /* 0x000fc80000000005 */
[----:B------:R-:W-:-:S04]  /*03c0*/  FFMA R5, R4, R5, 0.24022644758224487305 ;  /* 0x3e75fdec04057423 */ /* 0x000fc80000000005 */
[----:B------:R-:W-:-:S04]  /*03d0*/  FFMA R5, R4, R5, 0.69314718246459960938 ;  /* 0x3f31721804057423 */ /* 0x000fc80000000005 */
[----:B------:R-:W-:-:S04]  /*03e0*/  FFMA R5, R4, R5, 1 ;  /* 0x3f80000004057423 */ /* 0x000fc80000000005 */
[----:B------:R-:W-:-:S04]  /*03f0*/  FMUL R5, R5, R8 ;  /* 0x0000000805057220 */ /* 0x000fc80000400000 */
[----:B------:R-:W-:Y:S01]  /*0400*/  FMUL R2, R5, R2 ;  /* 0x0000000205027220 */ /* 0x000fe20000400000 */
[----:B------:R-:W-:Y:S01]  /*0410*/  HFMA2 R5, -RZ, RZ, 1.875, 0 ;  /* 0x3f800000ff057431 */ /* 0x000fe200000001ff */
[----:B------:R-:W-:Y:S01]  /*0420*/  @P1 FSEL R2, RZ, +INF , !P2 ;  /* 0x7f800000ff021808 */ /* 0x000fe20005000000 */
[----:B------:R-:W-:Y:S06]  /*0430*/  @P0 BRA `(.L_x_0) ;  /* 0x00000000006c0947 */ /* 0x000fec0003800000 */
[----:B------:R-:W-:-:S04]  /*0440*/  FSETP.NAN.AND P0, PT, |R3|, |R3|, PT ;  /* 0x400000030300720b */ /* 0x000fc80003f08200 */
[----:B------:R-:W-:-:S13]  /*0450*/  FSETP.NUM.AND P0, PT, |R0|, |R0|, !P0 ;  /* 0x400000000000720b */ /* 0x000fda0004707200 */
[----:B------:R-:W-:Y:S01]  /*0460*/  @!P0 FADD R5, R0, R3 ;  /* 0x0000000300058221 */ /* 0x000fe20000000000 */
[----:B------:R-:W-:Y:S06]  /*0470*/  @!P0 BRA `(.L_x_0) ;  /* 0x00000000005c8947 */ /* 0x000fec0003800000 */
[----:B------:R-:W-:Y:S01]  /*0480*/  FMUL R4, R3, 0.5 ;  /* 0x3f00000003047820 */ /* 0x000fe20000400000 */
[C---:B------:R-:W-:Y:S02]  /*0490*/  FSETP.NEU.AND P0, PT, |R0|.reuse, +INF , PT ;  /* 0x7f8000000000780b */ /* 0x040fe40003f0d200 */
[----:B------:R-:W-:-:S03]  /*04a0*/  FSETP.NEU.AND P1, PT, R0, RZ, PT ;  /* 0x000000ff0000720b */ /* 0x000fc60003f2d000 */
[----:B------:R-:W0:Y:S02]  /*04b0*/  FRND.TRUNC R4, R4 ;  /* 0x0000000400047307 */ /* 0x000e24000020d000 */
[----:B0-----:R-:W-:-:S04]  /*04c0*/  FADD R6, R4, R4 ;  /* 0x0000000404067221 */ /* 0x001fc80000000000 */
[----:B------:R-:W-:-:S04]  /*04d0*/  FADD R6, R3, -R6 ;  /* 0x8000000603067221 */ /* 0x000fc80000000000 */
[----:B------:R-:W-:Y:S05]  /*04e0*/  @P0 BRA P1, `(.L_x_1) ;  /* 0x0000000000180947 */ /* 0x000fea0000800000 */
[----:B------:R-:W-:Y:S01]  /*04f0*/  FSETP.GEU.AND P1, PT, R3, RZ, PT ;  /* 0x000000ff0300720b */ /* 0x000fe20003f2e000 */
[----:B------:R-:W-:Y:S01]  /*0500*/  FADD R5, R0, R0 ;  /* 0x0000000000057221 */ /* 0x000fe20000000000 */
[----:B------:R-:W-:-:S11]  /*0510*/  FSETP.NEU.AND P0, PT, |R6|, 1, PT ;  /* 0x3f8000000600780b */ /* 0x000fd60003f0d200 */
[----:B------:R-:W-:-:S04]  /*0520*/  @!P1 LOP3.LUT R5, R5, 0x7f800000, RZ, 0x3c, !PT ;  /* 0x7f80000005059812 */ /* 0x000fc800078e3cff */
[----:B------:R-:W-:Y:S01]  /*0530*/  @P0 LOP3.LUT R5, R5, 0x7fffffff, RZ, 0xc0, !PT ;  /* 0x7fffffff05050812 */ /* 0x000fe200078ec0ff */
[----:B------:R-:W-:Y:S06]  /*0540*/  BRA `(.L_x_0) ;  /* 0x0000000000287947 */ /* 0x000fec0003800000 */
.L_x_1:
[----:B------:R-:W-:Y:S02]  /*0550*/  FSETP.NEU.AND P0, PT, |R3|, +INF , PT ;  /* 0x7f8000000300780b */ /* 0x000fe40003f0d200 */
[----:B------:R-:W-:-:S13]  /*0560*/  FSETP.EQ.AND P1, PT, R0, -1, PT ;  /* 0xbf8000000000780b */ /* 0x000fda0003f22000 */
[----:B------:R-:W-:Y:S05]  /*0570*/  @!P0 BRA P1, `(.L_x_0) ;  /* 0x00000000001c8947 */ /* 0x000fea0000800000 */
[----:B------:R-:W-:Y:S02]  /*0580*/  FSETP.GEU.AND P1, PT, R0, RZ, PT ;  /* 0x000000ff0000720b */ /* 0x000fe40003f2e000 */
[----:B------:R-:W-:-:S11]  /*0590*/  MOV R5, R2 ;  /* 0x0000000200057202 */ /* 0x000fd60000000f00 */
[----:B------:R-:W0:Y:S01]  /*05a0*/  @!P1 FRND.FLOOR R0, R3 ;  /* 0x0000000300009307 */ /* 0x000e220000205000 */
[----:B------:R-:W-:Y:S02]  /*05b0*/  @!P1 FSETP.NEU.AND P2, PT, |R6|, 1, PT ;  /* 0x3f8000000600980b */ /* 0x000fe40003f4d200 */
[----:B0-----:R-:W-:Y:S02]  /*05c0*/  @!P1 FSETP.NEU.AND P0, PT, R3, R0, PT ;  /* 0x000000000300920b */ /* 0x001fe40003f0d000 */
[----:B------:R-:W-:-:S04]  /*05d0*/  @!P1 FSEL R0, R2, -R2, P2 ;  /* 0x8000000202009208 */ /* 0x000fc80001000000 */
[----:B------:R-:W-:-:S07]  /*05e0*/  @!P1 FSEL R5, R0, +QNAN , !P0 ;  /* 0x7fffffff00059808 */ /* 0x000fce0004000000 */
.L_x_0:
[----:B------:R-:W0:Y:S02]  /*05f0*/  LDC.64 R2, c[0x0][0x390] ;  /* 0x0000e400ff027b82 */ /* 0x000e240000000a00 */
[----:B0-----:R-:W-:Y:S01]  /*0600*/  STG.E desc[UR4][R2.64], R5 ;  /* 0x0000000502007986 */ /* 0x001fe2000c101904 */
[----:B------:R-:W-:Y:S05]  /*0610*/  EXIT ;  /* 0x000000000000794d */ /* 0x000fea0003800000 */
.L_x_2:
[----:B------:R-:W-:-:S00]  /*0620*/  BRA `(.L_x_2) ;  /* 0xfffffffc00fc7947 */ /* 0x000fc0000383ffff */
[----:B------:R-:W-:-:S00]  /*0630*/  NOP ;  /* 0x0000000000007918 */ /* 0x000fc00000000000 */
        /* <DEDUP_REMOVED lines=12> */
.L_x_7:


//--------------------- .text._Z3mulPfS_S_        --------------------------
	.section	.text._Z3mulPfS_S_,"ax",@progbits
	.align	128
        .global         _Z3mulPfS_S_
        .type           _Z3mulPfS_S_,@function
        .size           _Z3mulPfS_S_,(.L_x_8 - _Z3mulPfS_S_)
        .other          _Z3mulPfS_S_,@"STO_CUDA_ENTRY STV_DEFAULT"
_Z3mulPfS_S_:
.text._Z3mulPfS_S_:
[----:B------:R-:W-:Y:S08]  /*0000*/  LDC R1, c[0x0][0x37c] ;  /* 0x0000df00ff017b82 */ /* 0x000ff00000000800 */
[----:B------:R-:W0:Y:S01]  /*0010*/  LDC.64 R2, c[0x0][0x380] ;  /* 0x0000e000ff027b82 */ /* 0x000e220000000a00 */
[----:B------:R-:W0:Y:S07]  /*0020*/  LDCU.64 UR4, c[0x0][0x358] ;  /* 0x00006b00ff0477ac */ /* 0x000e2e0008000a00 */
[----:B------:R-:W1:Y:S01]  /*0030*/  LDC.64 R4, c[0x0][0x388] ;  /* 0x0000e200ff047b82 */ /* 0x000e620000000a00 */
[----:B0-----:R-:W2:Y:S04]  /*0040*/  LDG.E R2, desc[UR4][R2.64] ;  /* 0x0000000402027981 */ /* 0x001ea8000c1e1900 */
[----:B-1----:R-:W2:Y:S03]  /*0050*/  LDG.E R5, desc[UR4][R4.64] ;  /* 0x0000000404057981 */ /* 0x002ea6000c1e1900 */
[----:B------:R-:W0:Y:S01]  /*0060*/  LDC.64 R6, c[0x0][0x390] ;  /* 0x0000e400ff067b82 */ /* 0x000e220000000a00 */
[----:B--2---:R-:W-:-:S05]  /*0070*/  FMUL R9, R2, R5 ;  /* 0x0000000502097220 */ /* 0x004fca0000400000 */
[----:B0-----:R-:W-:Y:S01]  /*0080*/  STG.E desc[UR4][R6.64], R9 ;  /* 0x0000000906007986 */ /* 0x001fe2000c101904 */
[----:B------:R-:W-:Y:S05]  /*0090*/  EXIT ;  /* 0x000000000000794d */ /* 0x000fea0003800000 */
.L_x_3:
        /* <DEDUP_REMOVED lines=14> */
.L_x_8:


//--------------------- .text._Z3expPfS_          --------------------------
	.section	.text._Z3expPfS_,"ax",@progbits
	.align	128
        .global         _Z3expPfS_
        .type           _Z3expPfS_,@function
        .size           _Z3expPfS_,(.L_x_9 - _Z3expPfS_)
        .other          _Z3expPfS_,@"STO_CUDA_ENTRY STV_DEFAULT"
_Z3expPfS_:
.text._Z3expPfS_:
[----:B------:R-:W-:Y:S08]  /*0000*/  LDC R1, c[0x0][0x37c] ;  /* 0x0000df00ff017b82 */ /* 0x000ff00000000800 */
[----:B------:R-:W0:Y:S01]  /*0010*/  LDC.64 R2, c[0x0][0x380] ;  /* 0x0000e000ff027b82 */ /* 0x000e220000000a00 */
[----:B------:R-:W0:Y:S02]  /*0020*/  LDCU.64 UR4, c[0x0][0x358] ;  /* 0x00006b00ff0477ac */ /* 0x000e240008000a00 */
[----:B0-----:R-:W2:Y:S01]  /*0030*/  LDG.E R2, desc[UR4][R2.64] ;  /* 0x0000000402027981 */ /* 0x001ea2000c1e1900 */
[----:B------:R-:W-:Y:S01]  /*0040*/  HFMA2 R5, -RZ, RZ, 0.96630859375, -0.0022525787353515625 ;  /* 0x3bbb989dff057431 */ /* 0x000fe200000001ff */
[----:B------:R-:W-:-:S04]  /*0050*/  MOV R7, 0x437c0000 ;  /* 0x437c000000077802 */ /* 0x000fc80000000f00 */
[----:B--2---:R-:W-:-:S04]  /*0060*/  FFMA.SAT R0, R2, R5, 0.5 ;  /* 0x3f00000002007423 */ /* 0x004fc80000002005 */
[----:B------:R-:W-:-:S04]  /*0070*/  FFMA.RM R0, R0, R7, 12582913 ;  /* 0x4b40000100007423 */ /* 0x000fc80000004007 */
[C---:B------:R-:W-:Y:S01]  /*0080*/  FADD R5, R0.reuse, -12583039 ;  /* 0xcb40007f00057421 */ /* 0x040fe20000000000 */
[----:B------:R-:W-:-:S03]  /*0090*/  SHF.L.U32 R0, R0, 0x17, RZ ;  /* 0x0000001700007819 */ /* 0x000fc600000006ff */
[----:B------:R-:W-:-:S04]  /*00a0*/  FFMA R5, R2, 1.4426950216293334961, -R5 ;  /* 0x3fb8aa3b02057823 */ /* 0x000fc80000000805 */
[----:B------:R-:W-:Y:S02]  /*00b0*/  FFMA R6, R2, 1.925963033500011079e-08, R5 ;  /* 0x32a5706002067823 */ /* 0x000fe40000000005 */
[----:B------:R-:W0:Y:S02]  /*00c0*/  LDC.64 R4, c[0x0][0x388] ;  /* 0x0000e200ff047b82 */ /* 0x000e240000000a00 */
[----:B------:R-:W1:Y:S02]  /*00d0*/  MUFU.EX2 R7, R6 ;  /* 0x0000000600077308 */ /* 0x000e640000000800 */
[----:B-1----:R-:W-:-:S05]  /*00e0*/  FMUL R7, R0, R7 ;  /* 0x0000000700077220 */ /* 0x002fca0000400000 */
[----:B0-----:R-:W-:Y:S01]  /*00f0*/  STG.E desc[UR4][R4.64], R7 ;  /* 0x0000000704007986 */ /* 0x001fe2000c101904 */
[----:B------:R-:W-:Y:S05]  /*0100*/  EXIT ;  /* 0x000000000000794d */ /* 0x000fea0003800000 */
.L_x_4:
        /* <DEDUP_REMOVED lines=15> */
.L_x_9:


//--------------------- .text._Z3subPfS_S_        --------------------------
	.section	.text._Z3subPfS_S_,"ax",@progbits
	.align	128
        .global         _Z3subPfS_S_
        .type           _Z3subPfS_S_,@function
        .size           _Z3subPfS_S_,(.L_x_10 - _Z3subPfS_S_)
        .other          _Z3subPfS_S_,@"STO_CUDA_ENTRY STV_DEFAULT"
_Z3subPfS_S_:
.text._Z3subPfS_S_:
[----:B------:R-:W-:Y:S08]  /*0000*/  LDC R1, c[0x0][0x37c] ;  /* 0x0000df00ff017b82 */ /* 0x000ff00000000800 */
[----:B------:R-:W0:Y:S01]  /*0010*/  LDC.64 R2, c[0x0][0x380] ;  /* 0x0000e000ff027b82 */ /* 0x000e220000000a00 */
[----:B------:R-:W0:Y:S07]  /*0020*/  LDCU.64 UR4, c[0x0][0x358] ;  /* 0x00006b00ff0477ac */ /* 0x000e2e0008000a00 */
[----:B------:R-:W1:Y:S01]  /*0030*/  LDC.64 R4, c[0x0][0x388] ;  /* 0x0000e200ff047b82 */ /* 0x000e620000000a00 */
[----:B0-----:R-:W2:Y:S04]  /*0040*/  LDG.E R2, desc[UR4][R2.64] ;  /* 0x0000000402027981 */ /* 0x001ea8000c1e1900 */
[----:B-1----:R-:W2:Y:S03]  /*0050*/  LDG.E R5, desc[UR4][R4.64] ;  /* 0x0000000404057981 */ /* 0x002ea6000c1e1900 */
[----:B------:R-:W0:Y:S01]  /*0060*/  LDC.64 R6, c[0x0][0x390] ;  /* 0x0000e400ff067b82 */ /* 0x000e220000000a00 */
[----:B--2---:R-:W-:-:S05]  /*0070*/  FADD R9, R2, -R5 ;  /* 0x8000000502097221 */ /* 0x004fca0000000000 */
[----:B0-----:R-:W-:Y:S01]  /*0080*/  STG.E desc[UR4][R6.64], R9 ;  /* 0x0000000906007986 */ /* 0x001fe2000c101904 */
[----:B------:R-:W-:Y:S05]  /*0090*/  EXIT ;  /* 0x000000000000794d */ /* 0x000fea0003800000 */
.L_x_5:
        /* <DEDUP_REMOVED lines=14> */
.L_x_10:


//--------------------- .text._Z3addPfS_S_        --------------------------
	.section	.text._Z3addPfS_S_,"ax",@progbits
	.align	128
        .global         _Z3addPfS_S_
        .type           _Z3addPfS_S_,@function
        .size           _Z3addPfS_S_,(.L_x_11 - _Z3addPfS_S_)
        .other          _Z3addPfS_S_,@"STO_CUDA_ENTRY STV_DEFAULT"
_Z3addPfS_S_:
.text._Z3addPfS_S_:
[----:B------:R-:W-:Y:S08]  /*0000*/  LDC R1, c[0x0][0x37c] ;  /* 0x0000df00ff017b82 */ /* 0x000ff00000000800 */
[----:B------:R-:W0:Y:S01]  /*0010*/  LDC.64 R2, c[0x0][0x380] ;  /* 0x0000e000ff027b82 */ /* 0x000e220000000a00 */
[----:B------:R-:W0:Y:S07]  /*0020*/  LDCU.64 UR4, c[0x0][0x358] ;  /* 0x00006b00ff0477ac */ /* 0x000e2e0008000a00 */
[----:B------:R-:W1:Y:S01]  /*0030*/  LDC.64 R4, c[0x0][0x388] ;  /* 0x0000e200ff047b82 */ /* 0x000e620000000a00 */
[----:B0-----:R-:W2:Y:S04]  /*0040*/  LDG.E R2, desc[UR4][R2.64] ;  /* 0x0000000402027981 */ /* 0x001ea8000c1e1900 */
[----:B-1----:R-:W2:Y:S03]  /*0050*/  LDG.E R5, desc[UR4][R4.64] ;  /* 0x0000000404057981 */ /* 0x002ea6000c1e1900 */
[----:B------:R-:W0:Y:S01]  /*0060*/  LDC.64 R6, c[0x0][0x390] ;  /* 0x0000e400ff067b82 */ /* 0x000e220000000a00 */
[----:B--2---:R-:W-:-:S05]  /*0070*/  FADD R9, R2, R5 ;  /* 0x0000000502097221 */ /* 0x004fca0000000000 */
[----:B0-----:R-:W-:Y:S01]  /*0080*/  STG.E desc[UR4][R6.64], R9 ;  /* 0x0000000906007986 */ /* 0x001fe2000c101904 */
[----:B------:R-:W-:Y:S05]  /*0090*/  EXIT ;  /* 0x000000000000794d */ /* 0x000fea0003800000 */
.L_x_6:
        /* <DEDUP_REMOVED lines=14> */
.L_x_11:


//--------------------- .nv.shared.reserved.0     --------------------------
	.section	.nv.shared.reserved.0,"aw",@nobits
	.weak		__nv_reservedSMEM_offset_0_alias
	.size		__nv_reservedSMEM_offset_0_alias, 0, 64
	.other		__nv_reservedSMEM_offset_0_alias,@"STO_CUDA_RESERVED_SHARED STV_DEFAULT"
__nv_reservedSMEM_offset_0_alias:
	.zero		0
	.zero		64


//--------------------- .nv.constant0._Z3powPfS_S_ --------------------------
	.section	.nv.constant0._Z3powPfS_S_,"a",@progbits
	.sectionflags	@""
	.align	4
.nv.constant0._Z3powPfS_S_:
	.zero		920


//--------------------- .nv.constant0._Z3mulPfS_S_ --------------------------
	.section	.nv.constant0._Z3mulPfS_S_,"a",@progbits
	.sectionflags	@""
	.align	4
.nv.constant0._Z3mulPfS_S_:
	.zero		920


//--------------------- .nv.constant0._Z3expPfS_  --------------------------
	.section	.nv.constant0._Z3expPfS_,"a",@progbits
	.sectionflags	@""
	.align	4
.nv.constant0._Z3expPfS_:
	.zero		912


//--------------------- .nv.constant0._Z3subPfS_S_ --------------------------
	.section	.nv.constant0._Z3subPfS_S_,"a",@progbits
	.sectionflags	@""
	.align	4
.nv.constant0._Z3subPfS_S_:
	.zero		920


//--------------------- .nv.constant0._Z3addPfS_S_ --------------------------
	.section	.nv.constant0._Z3addPfS_S_,"a",@progbits
	.sectionflags	@""
	.align	4
.nv.constant0._Z3addPfS_S_:
	.zero		920


//--------------------- SYMBOLS --------------------------

	.type		.nv.reservedSmem.offset0,@object
	.size		.nv.reservedSmem.offset0,0x4
